	.headerflags	@"EF_CUDA_TEXMODE_UNIFIED EF_CUDA_64BIT_ADDRESS EF_CUDA_ACCELERATORS EF_CUDA_SM90 EF_CUDA_VIRTUAL_SM(EF_CUDA_SM90)"
	.elftype	@"ET_EXEC"


//--------------------- .nv.info                  --------------------------
	.section	.nv.info,"",@"SHT_CUDA_INFO"
	.align	4


	//----- nvinfo : EIATTR_REGCOUNT
	.align		4
        /*0000*/ 	.byte	0x04, 0x2f
        /*0002*/ 	.short	(.L_1 - .L_0)
	.align		4
.L_0:
        /*0004*/ 	.word	index@(triton_poi_fused_avg_pool2d_9)
        /*0008*/ 	.word	0x00000012


	//----- nvinfo : EIATTR_MIN_STACK_SIZE
	.align		4
.L_1:
        /*000c*/ 	.byte	0x04, 0x12
        /*000e*/ 	.short	(.L_3 - .L_2)
	.align		4
.L_2:
        /*0010*/ 	.word	index@(triton_poi_fused_avg_pool2d_9)
        /*0014*/ 	.word	0x00000000


	//----- nvinfo : EIATTR_FRAME_SIZE
	.align		4
.L_3:
        /*0018*/ 	.byte	0x04, 0x11
        /*001a*/ 	.short	(.L_5 - .L_4)
	.align		4
.L_4:
        /*001c*/ 	.word	index@(triton_poi_fused_avg_pool2d_9)
        /*0020*/ 	.word	0x00000000


	//----- nvinfo : EIATTR_MIN_STACK_SIZE
	.align		4
.L_5:
        /*0024*/ 	.byte	0x04, 0x12
        /*0026*/ 	.short	(.L_7 - .L_6)
	.align		4
.L_6:
        /*0028*/ 	.word	index@(triton_poi_fused_avg_pool2d_9)
        /*002c*/ 	.word	0x00000000
.L_7:


//--------------------- .nv.info.triton_poi_fused_avg_pool2d_9 --------------------------
	.section	.nv.info.triton_poi_fused_avg_pool2d_9,"",@"SHT_CUDA_INFO"
	.sectionflags	@""
	.align	4


	//----- nvinfo : EIATTR_CUDA_API_VERSION
	.align		4
        /*0000*/ 	.byte	0x04, 0x37
        /*0002*/ 	.short	(.L_9 - .L_8)
.L_8:
        /*0004*/ 	.word	0x0000007c


	//----- nvinfo : EIATTR_KPARAM_INFO
	.align		4
.L_9:
        /*0008*/ 	.byte	0x04, 0x17
        /*000a*/ 	.short	(.L_11 - .L_10)
.L_10:
        /*000c*/ 	.word	0x00000000
        /*0010*/ 	.short	0x0002
        /*0012*/ 	.short	0x0010
        /*0014*/ 	.byte	0x00, 0xf0, 0x11, 0x00


	//----- nvinfo : EIATTR_KPARAM_INFO
	.align		4
.L_11:
        /*0018*/ 	.byte	0x04, 0x17
        /*001a*/ 	.short	(.L_13 - .L_12)
.L_12:
        /*001c*/ 	.word	0x00000000
        /*0020*/ 	.short	0x0001
        /*0022*/ 	.short	0x0008
        /*0024*/ 	.byte	0x00, 0xf4, 0x21, 0x00


	//----- nvinfo : EIATTR_KPARAM_INFO
	.align		4
.L_13:
        /*0028*/ 	.byte	0x04, 0x17
        /*002a*/ 	.short	(.L_15 - .L_14)
.L_14:
        /*002c*/ 	.word	0x00000000
        /*0030*/ 	.short	0x0000
        /*0032*/ 	.short	0x0000
        /*0034*/ 	.byte	0x00, 0xf4, 0x21, 0x00


	//----- nvinfo : EIATTR_SPARSE_MMA_MASK
	.align		4
.L_15:
        /*0038*/ 	.byte	0x03, 0x50
        /*003a*/ 	.short	0x0000


	//----- nvinfo : EIATTR_MAXREG_COUNT
	.align		4
        /*003c*/ 	.byte	0x03, 0x1b
        /*003e*/ 	.short	0x00ff


	//----- nvinfo : EIATTR_EXIT_INSTR_OFFSETS
	.align		4
        /*0040*/ 	.byte	0x04, 0x1c
        /*0042*/ 	.short	(.L_17 - .L_16)


	//   ....[0]....
.L_16:
        /*0044*/ 	.word	0x00000200


	//   ....[1]....
        /*0048*/ 	.word	0x00000230


	//----- nvinfo : EIATTR_REQNTID
	.align		4
.L_17:
        /*004c*/ 	.byte	0x04, 0x10
        /*004e*/ 	.short	(.L_19 - .L_18)
.L_18:
        /*0050*/ 	.word	0x00000080
        /*0054*/ 	.word	0x00000001
        /*0058*/ 	.word	0x00000001


	//----- nvinfo : EIATTR_CBANK_PARAM_SIZE
	.align		4
.L_19:
        /*005c*/ 	.byte	0x03, 0x19
        /*005e*/ 	.short	0x0014


	//----- nvinfo : EIATTR_PARAM_CBANK
	.align		4
        /*0060*/ 	.byte	0x04, 0x0a
        /*0062*/ 	.short	(.L_21 - .L_20)
	.align		4
.L_20:
        /*0064*/ 	.word	index@(.nv.constant0.triton_poi_fused_avg_pool2d_9)
        /*0068*/ 	.short	0x0210
        /*006a*/ 	.short	0x0014


	//----- nvinfo : EIATTR_SW_WAR
	.align		4
.L_21:
        /*006c*/ 	.byte	0x04, 0x36
        /*006e*/ 	.short	(.L_23 - .L_22)
.L_22:
        /*0070*/ 	.word	0x00000008
.L_23:


//--------------------- .nv.callgraph             --------------------------
	.section	.nv.callgraph,"",@"SHT_CUDA_CALLGRAPH"
	.align	4
	.sectionentsize	8
	.align		4
        /*0000*/ 	.word	0x00000000
	.align		4
        /*0004*/ 	.word	0xffffffff
	.align		4
        /*0008*/ 	.word	0x00000000
	.align		4
        /*000c*/ 	.word	0xfffffffe
	.align		4
        /*0010*/ 	.word	0x00000000
	.align		4
        /*0014*/ 	.word	0xfffffffd
	.align		4
        /*0018*/ 	.word	0x00000000
	.align		4
        /*001c*/ 	.word	0xfffffffc


//--------------------- .text.triton_poi_fused_avg_pool2d_9 --------------------------
	.section	.text.triton_poi_fused_avg_pool2d_9,"ax",@progbits
	.align	128
        .global         triton_poi_fused_avg_pool2d_9
        .type           triton_poi_fused_avg_pool2d_9,@function
        .size           triton_poi_fused_avg_pool2d_9,(.L_x_1 - triton_poi_fused_avg_pool2d_9)
        .other          triton_poi_fused_avg_pool2d_9,@"STO_CUDA_ENTRY STV_DEFAULT"
triton_poi_fused_avg_pool2d_9:
.text.triton_poi_fused_avg_pool2d_9:
[----:B------:R-:W0:Y:S02]  /*0000*/  LDC R1, c[0x0][0x28] ;  /* 0x00000a00ff017b82 */ /* 0x000e240000000800 */
[----:B------:R-:W1:Y:S01]  /*0010*/  S2R R0, SR_TID.X ;  /* 0x0000000000007919 */ /* 0x000e620000002100 */
[----:B------:R-:W2:Y:S01]  /*0020*/  LDC.64 R2, c[0x0][0x210] ;  /* 0x00008400ff027b82 */ /* 0x000ea20000000a00 */
[----:B------:R-:W-:Y:S01]  /*0030*/  CS2R R12, SRZ ;  /* 0x00000000000c7805 */ /* 0x000fe2000001ff00 */
[----:B------:R-:W-:Y:S01]  /*0040*/  ULDC.64 UR4, c[0x0][0x208] ;  /* 0x0000820000047ab9 */ /* 0x000fe20000000a00 */
[----:B------:R-:W3:Y:S01]  /*0050*/  S2R R11, SR_CTAID.X ;  /* 0x00000000000b7919 */ /* 0x000ee20000002500 */
[----:B------:R-:W-:Y:S02]  /*0060*/  MOV R10, RZ ;  /* 0x000000ff000a7202 */ /* 0x000fe40000000f00 */
[----:B-1----:R-:W-:-:S04]  /*0070*/  LOP3.LUT R0, R0, 0x7f, RZ, 0xc0, !PT ;  /* 0x0000007f00007812 */ /* 0x002fc800078ec0ff */
[----:B---3--:R-:W-:-:S04]  /*0080*/  LEA R11, R11, R0, 0x7 ;  /* 0x000000000b0b7211 */ /* 0x008fc800078e38ff */
[----:B------:R-:W-:Y:S02]  /*0090*/  SHF.R.S32.HI R0, RZ, 0x1f, R11 ;  /* 0x0000001fff007819 */ /* 0x000fe4000001140b */
[----:B------:R-:W-:Y:S02]  /*00a0*/  ISETP.GE.AND P0, PT, R11, 0x140, PT ;  /* 0x000001400b00780c */ /* 0x000fe40003f06270 */
[----:B------:R-:W-:-:S04]  /*00b0*/  LEA.HI R0, R0, R11, RZ, 0x2 ;  /* 0x0000000b00007211 */ /* 0x000fc800078f10ff */
[C---:B------:R-:W-:Y:S01]  /*00c0*/  LOP3.LUT R4, R0.reuse, 0x7ffffffc, RZ, 0xc0, !PT ;  /* 0x7ffffffc00047812 */ /* 0x040fe200078ec0ff */
[----:B------:R-:W-:-:S03]  /*00d0*/  IMAD.SHL.U32 R0, R0, 0x4, RZ ;  /* 0x0000000400007824 */ /* 0x000fc600078e00ff */
[----:B------:R-:W-:Y:S02]  /*00e0*/  IADD3 R4, R11, -R4, RZ ;  /* 0x800000040b047210 */ /* 0x000fe40007ffe0ff */
[----:B------:R-:W-:Y:S01]  /*00f0*/  LOP3.LUT R5, R0, 0xfffffff0, RZ, 0xc0, !PT ;  /* 0xfffffff000057812 */ /* 0x000fe200078ec0ff */
[----:B------:R-:W-:-:S04]  /*0100*/  HFMA2.MMA R0, -RZ, RZ, 0, 0 ;  /* 0x00000000ff007435 */ /* 0x000fc800000001ff */
[----:B------:R-:W-:-:S04]  /*0110*/  IMAD R7, R4, 0x2, R5 ;  /* 0x0000000204077824 */ /* 0x000fc800078e0205 */
[----:B--2---:R-:W-:Y:S01]  /*0120*/  IMAD.WIDE R4, R7, 0x4, R2 ;  /* 0x0000000407047825 */ /* 0x004fe200078e0202 */
[----:B------:R-:W-:-:S03]  /*0130*/  IADD3 R15, R7, 0x9, RZ ;  /* 0x00000009070f7810 */ /* 0x000fc60007ffe0ff */
[----:B------:R-:W-:Y:S01]  /*0140*/  VIADD R9, R7, 0x8 ;  /* 0x0000000807097836 */ /* 0x000fe20000000000 */
[----:B------:R-:W2:Y:S03]  /*0150*/  @!P0 LDG.E.EL R0, desc[UR4][R4.64] ;  /* 0x0000000404008981 */ /* 0x000ea6000c2e1900 */
[--C-:B------:R-:W-:Y:S01]  /*0160*/  IMAD.WIDE R6, R9, 0x4, R2.reuse ;  /* 0x0000000409067825 */ /* 0x100fe200078e0202 */
[----:B------:R-:W2:Y:S01]  /*0170*/  @!P0 LDG.E.EL R13, desc[UR4][R4.64+0x4] ;  /* 0x00000404040d8981 */ /* 0x000ea2000c2e1900 */
[----:B------:R-:W1:Y:S02]  /*0180*/  LDC.64 R8, c[0x0][0x218] ;  /* 0x00008600ff087b82 */ /* 0x000e640000000a00 */
[----:B------:R-:W-:Y:S01]  /*0190*/  IMAD.WIDE R2, R15, 0x4, R2 ;  /* 0x000000040f027825 */ /* 0x000fe200078e0202 */
[----:B------:R-:W3:Y:S04]  /*01a0*/  @!P0 LDG.E.EL R10, desc[UR4][R6.64] ;  /* 0x00000004060a8981 */ /* 0x000ee8000c2e1900 */
[----:B------:R-:W4:Y:S01]  /*01b0*/  @!P0 LDG.E.EL R12, desc[UR4][R2.64] ;  /* 0x00000004020c8981 */ /* 0x000f22000c2e1900 */
[----:B-1----:R-:W-:-:S04]  /*01c0*/  IMAD.WIDE R8, R11, 0x4, R8 ;  /* 0x000000040b087825 */ /* 0x002fc800078e0208 */
[----:B--2---:R-:W-:-:S04]  /*01d0*/  FADD R13, R13, R0 ;  /* 0x000000000d0d7221 */ /* 0x004fc80000000000 */
[----:B---3--:R-:W-:-:S04]  /*01e0*/  FADD R13, R13, R10 ;  /* 0x0000000a0d0d7221 */ /* 0x008fc80000000000 */
[----:B----4-:R-:W-:Y:S01]  /*01f0*/  FADD R12, R13, R12 ;  /* 0x0000000c0d0c7221 */ /* 0x010fe20000000000 */
[----:B------:R-:W-:Y:S06]  /*0200*/  @P0 EXIT ;  /* 0x000000000000094d */ /* 0x000fec0003800000 */
[----:B------:R-:W-:-:S05]  /*0210*/  FMUL R3, R12, 0.25 ;  /* 0x3e8000000c037820 */ /* 0x000fca0000400000 */
[----:B------:R-:W-:Y:S01]  /*0220*/  STG.E desc[UR4][R8.64], R3 ;  /* 0x0000000308007986 */ /* 0x000fe2000c101904 */
[----:B------:R-:W-:Y:S05]  /*0230*/  EXIT ;  /* 0x000000000000794d */ /* 0x000fea0003800000 */
.L_x_0:
[----:B------:R-:W-:-:S00]  /*0240*/  BRA `(.L_x_0) ;  /* 0xfffffffc00fc7947 */ /* 0x000fc0000383ffff */
[----:B------:R-:W-:-:S00]  /*0250*/  NOP ;  /* 0x0000000000007918 */ /* 0x000fc00000000000 */
        /* <DEDUP_REMOVED lines=10> */
.L_x_1:


//--------------------- .nv.constant0.triton_poi_fused_avg_pool2d_9 --------------------------
	.section	.nv.constant0.triton_poi_fused_avg_pool2d_9,"a",@progbits
	.sectionflags	@""
	.align	4
.nv.constant0.triton_poi_fused_avg_pool2d_9:
	.zero		548
